//
// Generated by NVIDIA NVVM Compiler
//
// Compiler Build ID: CL-36424714
// Cuda compilation tools, release 13.0, V13.0.88
// Based on NVVM 20.0.0
//

.version 9.0
.target sm_100
.address_size 64

	// .globl	_Z16histogram_kernelPKcPjjii
.extern .shared .align 16 .b8 sharedHist[];

.visible .entry _Z16histogram_kernelPKcPjjii(
	.param .u64 .ptr .align 1 _Z16histogram_kernelPKcPjjii_param_0,
	.param .u64 .ptr .align 1 _Z16histogram_kernelPKcPjjii_param_1,
	.param .u32 _Z16histogram_kernelPKcPjjii_param_2,
	.param .u32 _Z16histogram_kernelPKcPjjii_param_3,
	.param .u32 _Z16histogram_kernelPKcPjjii_param_4
)
{
	.reg .pred 	%p<38>;
	.reg .b32 	%r<86>;
	.reg .b64 	%rd<9>;

	ld.param.u64 	%rd4, [_Z16histogram_kernelPKcPjjii_param_0];
	ld.param.u64 	%rd5, [_Z16histogram_kernelPKcPjjii_param_1];
	ld.param.u32 	%r21, [_Z16histogram_kernelPKcPjjii_param_2];
	ld.param.u32 	%r22, [_Z16histogram_kernelPKcPjjii_param_3];
	ld.param.u32 	%r23, [_Z16histogram_kernelPKcPjjii_param_4];
	sub.s32 	%r1, %r23, %r22;
	mov.u32 	%r85, %tid.x;
	setp.gt.s32 	%p1, %r85, %r1;
	@%p1 bra 	$L__BB0_3;
	mov.u32 	%r3, %ntid.x;
	mov.u32 	%r83, %r85;
$L__BB0_2:
	shl.b32 	%r24, %r83, 2;
	mov.u32 	%r25, sharedHist;
	add.s32 	%r26, %r25, %r24;
	mov.b32 	%r27, 0;
	st.shared.u32 	[%r26], %r27;
	add.s32 	%r83, %r83, %r3;
	setp.le.s32 	%p2, %r83, %r1;
	@%p2 bra 	$L__BB0_2;
$L__BB0_3:
	bar.sync 	0;
	mov.u32 	%r29, %ctaid.x;
	mov.u32 	%r6, %ntid.x;
	mad.lo.s32 	%r30, %r29, %r6, %r85;
	shl.b32 	%r7, %r30, 7;
	cvta.to.global.u64 	%rd1, %rd4;
	mov.b32 	%r84, 0;
$L__BB0_4:
	add.s32 	%r9, %r84, %r7;
	setp.ge.u32 	%p3, %r9, %r21;
	cvt.s64.s32 	%rd6, %r9;
	add.s64 	%rd2, %rd1, %rd6;
	@%p3 bra 	$L__BB0_7;
	ld.global.u8 	%r10, [%rd2];
	setp.lt.s32 	%p4, %r10, %r22;
	setp.lt.s32 	%p5, %r23, %r10;
	or.pred  	%p6, %p4, %p5;
	@%p6 bra 	$L__BB0_7;
	sub.s32 	%r31, %r10, %r22;
	shl.b32 	%r32, %r31, 2;
	mov.u32 	%r33, sharedHist;
	add.s32 	%r34, %r33, %r32;
	atom.shared.add.u32 	%r35, [%r34], 1;
$L__BB0_7:
	add.s32 	%r36, %r9, 1;
	setp.ge.u32 	%p7, %r36, %r21;
	@%p7 bra 	$L__BB0_10;
	ld.global.u8 	%r11, [%rd2+1];
	setp.lt.s32 	%p8, %r11, %r22;
	setp.lt.s32 	%p9, %r23, %r11;
	or.pred  	%p10, %p8, %p9;
	@%p10 bra 	$L__BB0_10;
	sub.s32 	%r37, %r11, %r22;
	shl.b32 	%r38, %r37, 2;
	mov.u32 	%r39, sharedHist;
	add.s32 	%r40, %r39, %r38;
	atom.shared.add.u32 	%r41, [%r40], 1;
$L__BB0_10:
	add.s32 	%r42, %r9, 2;
	setp.ge.u32 	%p11, %r42, %r21;
	@%p11 bra 	$L__BB0_13;
	ld.global.u8 	%r12, [%rd2+2];
	setp.lt.s32 	%p12, %r12, %r22;
	setp.lt.s32 	%p13, %r23, %r12;
	or.pred  	%p14, %p12, %p13;
	@%p14 bra 	$L__BB0_13;
	sub.s32 	%r43, %r12, %r22;
	shl.b32 	%r44, %r43, 2;
	mov.u32 	%r45, sharedHist;
	add.s32 	%r46, %r45, %r44;
	atom.shared.add.u32 	%r47, [%r46], 1;
$L__BB0_13:
	add.s32 	%r48, %r9, 3;
	setp.ge.u32 	%p15, %r48, %r21;
	@%p15 bra 	$L__BB0_16;
	ld.global.u8 	%r13, [%rd2+3];
	setp.lt.s32 	%p16, %r13, %r22;
	setp.lt.s32 	%p17, %r23, %r13;
	or.pred  	%p18, %p16, %p17;
	@%p18 bra 	$L__BB0_16;
	sub.s32 	%r49, %r13, %r22;
	shl.b32 	%r50, %r49, 2;
	mov.u32 	%r51, sharedHist;
	add.s32 	%r52, %r51, %r50;
	atom.shared.add.u32 	%r53, [%r52], 1;
$L__BB0_16:
	add.s32 	%r54, %r9, 4;
	setp.ge.u32 	%p19, %r54, %r21;
	@%p19 bra 	$L__BB0_19;
	ld.global.u8 	%r14, [%rd2+4];
	setp.lt.s32 	%p20, %r14, %r22;
	setp.lt.s32 	%p21, %r23, %r14;
	or.pred  	%p22, %p20, %p21;
	@%p22 bra 	$L__BB0_19;
	sub.s32 	%r55, %r14, %r22;
	shl.b32 	%r56, %r55, 2;
	mov.u32 	%r57, sharedHist;
	add.s32 	%r58, %r57, %r56;
	atom.shared.add.u32 	%r59, [%r58], 1;
$L__BB0_19:
	add.s32 	%r60, %r9, 5;
	setp.ge.u32 	%p23, %r60, %r21;
	@%p23 bra 	$L__BB0_22;
	ld.global.u8 	%r15, [%rd2+5];
	setp.lt.s32 	%p24, %r15, %r22;
	setp.lt.s32 	%p25, %r23, %r15;
	or.pred  	%p26, %p24, %p25;
	@%p26 bra 	$L__BB0_22;
	sub.s32 	%r61, %r15, %r22;
	shl.b32 	%r62, %r61, 2;
	mov.u32 	%r63, sharedHist;
	add.s32 	%r64, %r63, %r62;
	atom.shared.add.u32 	%r65, [%r64], 1;
$L__BB0_22:
	add.s32 	%r66, %r9, 6;
	setp.ge.u32 	%p27, %r66, %r21;
	@%p27 bra 	$L__BB0_25;
	ld.global.u8 	%r16, [%rd2+6];
	setp.lt.s32 	%p28, %r16, %r22;
	setp.lt.s32 	%p29, %r23, %r16;
	or.pred  	%p30, %p28, %p29;
	@%p30 bra 	$L__BB0_25;
	sub.s32 	%r67, %r16, %r22;
	shl.b32 	%r68, %r67, 2;
	mov.u32 	%r69, sharedHist;
	add.s32 	%r70, %r69, %r68;
	atom.shared.add.u32 	%r71, [%r70], 1;
$L__BB0_25:
	add.s32 	%r72, %r9, 7;
	setp.ge.u32 	%p31, %r72, %r21;
	@%p31 bra 	$L__BB0_28;
	ld.global.u8 	%r17, [%rd2+7];
	setp.lt.s32 	%p32, %r17, %r22;
	setp.lt.s32 	%p33, %r23, %r17;
	or.pred  	%p34, %p32, %p33;
	@%p34 bra 	$L__BB0_28;
	sub.s32 	%r73, %r17, %r22;
	shl.b32 	%r74, %r73, 2;
	mov.u32 	%r75, sharedHist;
	add.s32 	%r76, %r75, %r74;
	atom.shared.add.u32 	%r77, [%r76], 1;
$L__BB0_28:
	add.s32 	%r84, %r84, 8;
	setp.ne.s32 	%p35, %r84, 128;
	@%p35 bra 	$L__BB0_4;
	setp.gt.s32 	%p36, %r85, %r1;
	bar.sync 	0;
	@%p36 bra 	$L__BB0_32;
	cvta.to.global.u64 	%rd3, %rd5;
	mov.u32 	%r79, sharedHist;
$L__BB0_31:
	mul.wide.s32 	%rd7, %r85, 4;
	add.s64 	%rd8, %rd3, %rd7;
	shl.b32 	%r78, %r85, 2;
	add.s32 	%r80, %r79, %r78;
	ld.shared.u32 	%r81, [%r80];
	atom.global.add.u32 	%r82, [%rd8], %r81;
	add.s32 	%r85, %r85, %r6;
	setp.le.s32 	%p37, %r85, %r1;
	@%p37 bra 	$L__BB0_31;
$L__BB0_32:
	ret;

}


// ===== COMPILED SASS (sm_100) =====

	.target	sm_100

	.elftype	@"ET_EXEC"


//--------------------- .note.nv.tkinfo           --------------------------
	.section	.note.nv.tkinfo,"",@"SHT_NOTE"
	.sectionflags	@"SHF_NOTE_NV_TKINFO"
	.tkinfo
        /*0018*/ 	.word	0x00000002
        /*0030*/ 	.string	""
        /*0030*/ 	.string	"ptxas"
        /*0030*/ 	.string	"Cuda compilation tools, release 13.0, V13.0.88"
        /*0030*/ 	.string	"Build cuda_13.0.r13.0/compiler.36424714_0"
        /*0030*/ 	.string	"-arch sm_100 -m 64 "



//--------------------- .note.nv.cuinfo           --------------------------
	.section	.note.nv.cuinfo,"",@"SHT_NOTE"
	.sectionflags	@"SHF_NOTE_NV_CUINFO"
        /*0018*/ 	.short	0x0002
        /*001a*/ 	.short	0x0064
        /*001c*/ 	.short	0x0082
	.zero		2


//--------------------- .nv.info                  --------------------------
	.section	.nv.info,"",@"SHT_CUDA_INFO"
	.align	4


	//----- nvinfo : EIATTR_REGCOUNT
	.align		4
        /*0000*/ 	.byte	0x04, 0x2f
        /*0002*/ 	.short	(.L_1 - .L_0)
	.align		4
.L_0:
        /*0004*/ 	.word	index@(_Z16histogram_kernelPKcPjjii)
        /*0008*/ 	.word	0x0000000c


	//----- nvinfo : EIATTR_FRAME_SIZE
	.align		4
.L_1:
        /*000c*/ 	.byte	0x04, 0x11
        /*000e*/ 	.short	(.L_3 - .L_2)
	.align		4
.L_2:
        /*0010*/ 	.word	index@(_Z16histogram_kernelPKcPjjii)
        /*0014*/ 	.word	0x00000000


	//----- nvinfo : EIATTR_MIN_STACK_SIZE
	.align		4
.L_3:
        /*0018*/ 	.byte	0x04, 0x12
        /*001a*/ 	.short	(.L_5 - .L_4)
	.align		4
.L_4:
        /*001c*/ 	.word	index@(_Z16histogram_kernelPKcPjjii)
        /*0020*/ 	.word	0x00000000
.L_5:


//--------------------- .nv.compat                --------------------------
	.section	.nv.compat,"",@"SHT_CUDA_COMPAT_INFO"
	.align	4
        /*0000*/ 	.byte	0x02, 0x09, 0x00, 0x00, 0x02, 0x02, 0x01, 0x00, 0x02, 0x05, 0x05, 0x00, 0x03, 0x07, 0x01, 0x01
        /*0010*/ 	.byte	0x02, 0x03, 0x00, 0x00, 0x02, 0x06, 0x01, 0x00, 0x04, 0x0b, 0x08, 0x00, 0x09, 0x00, 0x00, 0x00
        /*0020*/ 	.byte	0x00, 0x00, 0x00, 0x00


//--------------------- .nv.info._Z16histogram_kernelPKcPjjii --------------------------
	.section	.nv.info._Z16histogram_kernelPKcPjjii,"",@"SHT_CUDA_INFO"
	.sectionflags	@""
	.align	4


	//----- nvinfo : EIATTR_CUDA_API_VERSION
	.align		4
        /*0000*/ 	.byte	0x04, 0x37
        /*0002*/ 	.short	(.L_7 - .L_6)
.L_6:
        /*0004*/ 	.word	0x00000082


	//----- nvinfo : EIATTR_KPARAM_INFO
	.align		4
.L_7:
        /*0008*/ 	.byte	0x04, 0x17
        /*000a*/ 	.short	(.L_9 - .L_8)
.L_8:
        /*000c*/ 	.word	0x00000000
        /*0010*/ 	.short	0x0004
        /*0012*/ 	.short	0x0018
        /*0014*/ 	.byte	0x00, 0xf0, 0x11, 0x00


	//----- nvinfo : EIATTR_KPARAM_INFO
	.align		4
.L_9:
        /*0018*/ 	.byte	0x04, 0x17
        /*001a*/ 	.short	(.L_11 - .L_10)
.L_10:
        /*001c*/ 	.word	0x00000000
        /*0020*/ 	.short	0x0003
        /*0022*/ 	.short	0x0014
        /*0024*/ 	.byte	0x00, 0xf0, 0x11, 0x00


	//----- nvinfo : EIATTR_KPARAM_INFO
	.align		4
.L_11:
        /*0028*/ 	.byte	0x04, 0x17
        /*002a*/ 	.short	(.L_13 - .L_12)
.L_12:
        /*002c*/ 	.word	0x00000000
        /*0030*/ 	.short	0x0002
        /*0032*/ 	.short	0x0010
        /*0034*/ 	.byte	0x00, 0xf0, 0x11, 0x00


	//----- nvinfo : EIATTR_KPARAM_INFO
	.align		4
.L_13:
        /*0038*/ 	.byte	0x04, 0x17
        /*003a*/ 	.short	(.L_15 - .L_14)
.L_14:
        /*003c*/ 	.word	0x00000000
        /*0040*/ 	.short	0x0001
        /*0042*/ 	.short	0x0008
        /*0044*/ 	.byte	0x00, 0xf5, 0x21, 0x00


	//----- nvinfo : EIATTR_KPARAM_INFO
	.align		4
.L_15:
        /*0048*/ 	.byte	0x04, 0x17
        /*004a*/ 	.short	(.L_17 - .L_16)
.L_16:
        /*004c*/ 	.word	0x00000000
        /*0050*/ 	.short	0x0000
        /*0052*/ 	.short	0x0000
        /*0054*/ 	.byte	0x00, 0xf5, 0x21, 0x00


	//----- nvinfo : EIATTR_SPARSE_MMA_MASK
	.align		4
.L_17:
        /*0058*/ 	.byte	0x03, 0x50
        /*005a*/ 	.short	0x0000


	//----- nvinfo : EIATTR_MAXREG_COUNT
	.align		4
        /*005c*/ 	.byte	0x03, 0x1b
        /*005e*/ 	.short	0x00ff


	//----- nvinfo : EIATTR_NUM_BARRIERS
	.align		4
        /*0060*/ 	.byte	0x02, 0x4c
        /*0062*/ 	.byte	0x01
	.zero		1


	//----- nvinfo : EIATTR_MERCURY_ISA_VERSION
	.align		4
        /*0064*/ 	.byte	0x03, 0x5f
        /*0066*/ 	.short	0x0101


	//----- nvinfo : EIATTR_VRC_CTA_INIT_COUNT
	.align		4
        /*0068*/ 	.byte	0x02, 0x4a
	.zero		1
	.zero		1


	//----- nvinfo : EIATTR_EXIT_INSTR_OFFSETS
	.align		4
        /*006c*/ 	.byte	0x04, 0x1c
        /*006e*/ 	.short	(.L_19 - .L_18)


	//   ....[0]....
.L_18:
        /*0070*/ 	.word	0x000009c0


	//   ....[1]....
        /*0074*/ 	.word	0x00000a80


	//----- nvinfo : EIATTR_CRS_STACK_SIZE
	.align		4
.L_19:
        /*0078*/ 	.byte	0x04, 0x1e
        /*007a*/ 	.short	(.L_21 - .L_20)
.L_20:
        /*007c*/ 	.word	0x00000000


	//----- nvinfo : EIATTR_CBANK_PARAM_SIZE
	.align		4
.L_21:
        /*0080*/ 	.byte	0x03, 0x19
        /*0082*/ 	.short	0x001c


	//----- nvinfo : EIATTR_PARAM_CBANK
	.align		4
        /*0084*/ 	.byte	0x04, 0x0a
        /*0086*/ 	.short	(.L_23 - .L_22)
	.align		4
.L_22:
        /*0088*/ 	.word	index@(.nv.constant0._Z16histogram_kernelPKcPjjii)
        /*008c*/ 	.short	0x0380
        /*008e*/ 	.short	0x001c


	//----- nvinfo : EIATTR_SW_WAR
	.align		4
.L_23:
        /*0090*/ 	.byte	0x04, 0x36
        /*0092*/ 	.short	(.L_25 - .L_24)
.L_24:
        /*0094*/ 	.word	0x00000008
.L_25:


//--------------------- .nv.callgraph             --------------------------
	.section	.nv.callgraph,"",@"SHT_CUDA_CALLGRAPH"
	.align	4
	.sectionentsize	8
	.align		4
        /*0000*/ 	.word	0x00000000
	.align		4
        /*0004*/ 	.word	0xffffffff
	.align		4
        /*0008*/ 	.word	0x00000000
	.align		4
        /*000c*/ 	.word	0xfffffffe
	.align		4
        /*0010*/ 	.word	0x00000000
	.align		4
        /*0014*/ 	.word	0xfffffffd
	.align		4
        /*0018*/ 	.word	0x00000000
	.align		4
        /*001c*/ 	.word	0xfffffffc


//--------------------- .text._Z16histogram_kernelPKcPjjii --------------------------
	.section	.text._Z16histogram_kernelPKcPjjii,"ax",@progbits
	.align	128
        .global         _Z16histogram_kernelPKcPjjii
        .type           _Z16histogram_kernelPKcPjjii,@function
        .size           _Z16histogram_kernelPKcPjjii,(.L_x_22 - _Z16histogram_kernelPKcPjjii)
        .other          _Z16histogram_kernelPKcPjjii,@"STO_CUDA_ENTRY STV_DEFAULT"
_Z16histogram_kernelPKcPjjii:
.text._Z16histogram_kernelPKcPjjii:
[----:B------:R-:W-:Y:S01]  /*0000*/  LDC R1, c[0x0][0x37c] ;  /* 0x0000df00ff017b82 */ /* 0x000fe20000000800 */
[----:B------:R-:W0:Y:S01]  /*0010*/  S2R R0, SR_TID.X ;  /* 0x0000000000007919 */ /* 0x000e220000002100 */
[----:B------:R-:W1:Y:S01]  /*0020*/  LDCU UR5, c[0x0][0x398] ;  /* 0x00007300ff0577ac */ /* 0x000e620008000800 */
[----:B------:R-:W-:Y:S01]  /*0030*/  BSSY.RECONVERGENT B0, `(.L_x_0) ;  /* 0x000000f000007945 */ /* 0x000fe20003800200 */
[----:B------:R-:W1:Y:S02]  /*0040*/  LDCU UR4, c[0x0][0x394] ;  /* 0x00007280ff0477ac */ /* 0x000e640008000800 */
[----:B-1----:R-:W-:-:S06]  /*0050*/  UIADD3 UR5, UPT, UPT, UR5, -UR4, URZ ;  /* 0x8000000405057290 */ /* 0x002fcc000fffe0ff */
[----:B0-----:R-:W-:-:S13]  /*0060*/  ISETP.GT.AND P0, PT, R0, UR5, PT ;  /* 0x0000000500007c0c */ /* 0x001fda000bf04270 */
[----:B------:R-:W-:Y:S05]  /*0070*/  @P0 BRA `(.L_x_1) ;  /* 0x0000000000280947 */ /* 0x000fea0003800000 */
[----:B------:R-:W0:Y:S01]  /*0080*/  S2R R4, SR_CgaCtaId ;  /* 0x0000000000047919 */ /* 0x000e220000008800 */
[----:B------:R-:W1:Y:S01]  /*0090*/  LDC R5, c[0x0][0x360] ;  /* 0x0000d800ff057b82 */ /* 0x000e620000000800 */
[----:B------:R-:W-:Y:S01]  /*00a0*/  MOV R3, 0x400 ;  /* 0x0000040000037802 */ /* 0x000fe20000000f00 */
[----:B------:R-:W-:-:S03]  /*00b0*/  IMAD.MOV.U32 R2, RZ, RZ, R0 ;  /* 0x000000ffff027224 */ /* 0x000fc600078e0000 */
[----:B0-----:R-:W-:-:S07]  /*00c0*/  LEA R3, R4, R3, 0x18 ;  /* 0x0000000304037211 */ /* 0x001fce00078ec0ff */
.L_x_2:
[----:B------:R-:W-:Y:S02]  /*00d0*/  IMAD R4, R2, 0x4, R3 ;  /* 0x0000000402047824 */ /* 0x000fe400078e0203 */
[----:B-1----:R-:W-:-:S03]  /*00e0*/  IMAD.IADD R2, R5, 0x1, R2 ;  /* 0x0000000105027824 */ /* 0x002fc600078e0202 */
[----:B------:R0:W-:Y:S02]  /*00f0*/  STS [R4], RZ ;  /* 0x000000ff04007388 */ /* 0x0001e40000000800 */
[----:B------:R-:W-:-:S13]  /*0100*/  ISETP.GT.AND P0, PT, R2, UR5, PT ;  /* 0x0000000502007c0c */ /* 0x000fda000bf04270 */
[----:B0-----:R-:W-:Y:S05]  /*0110*/  @!P0 BRA `(.L_x_2) ;  /* 0xfffffffc00ec8947 */ /* 0x001fea000383ffff */
.L_x_1:
[----:B------:R-:W-:Y:S05]  /*0120*/  BSYNC.RECONVERGENT B0 ;  /* 0x0000000000007941 */ /* 0x000fea0003800200 */
.L_x_0:
[----:B------:R-:W0:Y:S08]  /*0130*/  S2UR UR4, SR_CTAID.X ;  /* 0x00000000000479c3 */ /* 0x000e300000002500 */
[----:B------:R-:W-:Y:S06]  /*0140*/  BAR.SYNC.DEFER_BLOCKING 0x0 ;  /* 0x0000000000007b1d */ /* 0x000fec0000010000 */
[----:B------:R-:W1:Y:S02]  /*0150*/  LDCU.64 UR8, c[0x0][0x358] ;  /* 0x00006b00ff0877ac */ /* 0x000e640008000a00 */
[----:B------:R-:W0:Y:S01]  /*0160*/  LDC R5, c[0x0][0x360] ;  /* 0x0000d800ff057b82 */ /* 0x000e220000000800 */
[----:B------:R-:W2:Y:S01]  /*0170*/  LDCU UR11, c[0x0][0x398] ;  /* 0x00007300ff0b77ac */ /* 0x000ea20008000800 */
[----:B------:R-:W3:Y:S06]  /*0180*/  LDCU UR10, c[0x0][0x390] ;  /* 0x00007200ff0a77ac */ /* 0x000eec0008000800 */
[----:B------:R-:W4:Y:S01]  /*0190*/  LDC R4, c[0x0][0x394] ;  /* 0x0000e500ff047b82 */ /* 0x000f220000000800 */
[----:B------:R-:W0:Y:S02]  /*01a0*/  LDCU.64 UR12, c[0x0][0x380] ;  /* 0x00007000ff0c77ac */ /* 0x000e240008000a00 */
[----:B0-----:R-:W-:Y:S01]  /*01b0*/  IMAD R8, R5, UR4, R0 ;  /* 0x0000000405087c24 */ /* 0x001fe2000f8e0200 */
[----:B-123--:R-:W-:-:S06]  /*01c0*/  UMOV UR4, URZ ;  /* 0x000000ff00047c82 */ /* 0x00efcc0008000000 */
.L_x_19:
[----:B------:R-:W-:Y:S01]  /*01d0*/  LEA R7, R8, UR4, 0x7 ;  /* 0x0000000408077c11 */ /* 0x000fe2000f8e38ff */
[----:B------:R-:W-:Y:S01]  /*01e0*/  UIADD3 UR4, UPT, UPT, UR4, 0x8, URZ ;  /* 0x0000000804047890 */ /* 0x000fe2000fffe0ff */
[----:B------:R-:W-:Y:S02]  /*01f0*/  BSSY.RECONVERGENT B0, `(.L_x_3) ;  /* 0x000001c000007945 */ /* 0x000fe40003800200 */
[C---:B------:R-:W-:Y:S01]  /*0200*/  ISETP.GE.U32.AND P0, PT, R7.reuse, UR10, PT ;  /* 0x0000000a07007c0c */ /* 0x040fe2000bf06070 */
[C---:B----4-:R-:W-:Y:S02]  /*0210*/  VIADD R2, R7.reuse, 0x1 ;  /* 0x0000000107027836 */ /* 0x050fe40000000000 */
[C---:B------:R-:W-:Y:S02]  /*0220*/  VIADD R3, R7.reuse, 0x2 ;  /* 0x0000000207037836 */ /* 0x040fe40000000000 */
[C---:B0123--:R-:W-:Y:S01]  /*0230*/  VIADD R6, R7.reuse, 0x3 ;  /* 0x0000000307067836 */ /* 0x04ffe20000000000 */
[----:B------:R-:W-:Y:S01]  /*0240*/  ISETP.GE.U32.AND P1, PT, R2, UR10, PT ;  /* 0x0000000a02007c0c */ /* 0x000fe2000bf26070 */
[----:B------:R-:W-:Y:S01]  /*0250*/  VIADD R2, R7, 0x4 ;  /* 0x0000000407027836 */ /* 0x000fe20000000000 */
[----:B------:R-:W-:Y:S01]  /*0260*/  ISETP.GE.U32.AND P2, PT, R3, UR10, PT ;  /* 0x0000000a03007c0c */ /* 0x000fe2000bf46070 */
[C---:B------:R-:W-:Y:S01]  /*0270*/  VIADD R3, R7.reuse, 0x5 ;  /* 0x0000000507037836 */ /* 0x040fe20000000000 */
[----:B------:R-:W-:Y:S01]  /*0280*/  ISETP.GE.U32.AND P3, PT, R6, UR10, PT ;  /* 0x0000000a06007c0c */ /* 0x000fe2000bf66070 */
[----:B------:R-:W-:Y:S01]  /*0290*/  VIADD R6, R7, 0x6 ;  /* 0x0000000607067836 */ /* 0x000fe20000000000 */
[----:B------:R-:W-:-:S02]  /*02a0*/  ISETP.GE.U32.AND P4, PT, R2, UR10, PT ;  /* 0x0000000a02007c0c */ /* 0x000fc4000bf86070 */
[----:B------:R-:W-:Y:S02]  /*02b0*/  IADD3 R2, P6, PT, R7, UR12, RZ ;  /* 0x0000000c07027c10 */ /* 0x000fe4000ffde0ff */
[----:B------:R-:W-:Y:S02]  /*02c0*/  ISETP.GE.U32.AND P5, PT, R3, UR10, PT ;  /* 0x0000000a03007c0c */ /* 0x000fe4000bfa6070 */
[C---:B------:R-:W-:Y:S01]  /*02d0*/  LEA.HI.X.SX32 R3, R7.reuse, UR13, 0x1, P6 ;  /* 0x0000000d07037c11 */ /* 0x040fe2000b0f0eff */
[----:B------:R-:W-:Y:S01]  /*02e0*/  VIADD R7, R7, 0x7 ;  /* 0x0000000707077836 */ /* 0x000fe20000000000 */
[----:B------:R-:W-:Y:S01]  /*02f0*/  ISETP.GE.U32.AND P6, PT, R6, UR10, PT ;  /* 0x0000000a06007c0c */ /* 0x000fe2000bfc6070 */
[----:B------:R-:W-:-:S12]  /*0300*/  @P0 BRA `(.L_x_4) ;  /* 0x0000000000280947 */ /* 0x000fd80003800000 */
[----:B------:R-:W2:Y:S02]  /*0310*/  LDG.E.U8 R9, desc[UR8][R2.64] ;  /* 0x0000000802097981 */ /* 0x000ea4000c1e1100 */
[----:B--2---:R-:W-:-:S04]  /*0320*/  ISETP.GT.AND P0, PT, R9, UR11, PT ;  /* 0x0000000b09007c0c */ /* 0x004fc8000bf04270 */
[----:B----4-:R-:W-:-:S13]  /*0330*/  ISETP.LT.OR P0, PT, R9, R4, P0 ;  /* 0x000000040900720c */ /* 0x010fda0000701670 */
[----:B------:R-:W-:Y:S05]  /*0340*/  @P0 BRA `(.L_x_4) ;  /* 0x0000000000180947 */ /* 0x000fea0003800000 */
[----:B------:R-:W0:Y:S01]  /*0350*/  S2UR UR7, SR_CgaCtaId ;  /* 0x00000000000779c3 */ /* 0x000e220000008800 */
[----:B------:R-:W-:Y:S01]  /*0360*/  UMOV UR6, 0x400 ;  /* 0x0000040000067882 */ /* 0x000fe20000000000 */
[----:B------:R-:W-:Y:S01]  /*0370*/  IMAD.IADD R6, R9, 0x1, -R4 ;  /* 0x0000000109067824 */ /* 0x000fe200078e0a04 */
[----:B0-----:R-:W-:-:S06]  /*0380*/  ULEA UR6, UR7, UR6, 0x18 ;  /* 0x0000000607067291 */ /* 0x001fcc000f8ec0ff */
[----:B------:R-:W-:-:S05]  /*0390*/  LEA R6, R6, UR6, 0x2 ;  /* 0x0000000606067c11 */ /* 0x000fca000f8e10ff */
[----:B------:R0:W-:Y:S02]  /*03a0*/  ATOMS.POPC.INC.32 RZ, [R6+URZ] ;  /* 0x0000000006ff7f8c */ /* 0x0001e4000d8000ff */
.L_x_4:
[----:B------:R-:W-:Y:S05]  /*03b0*/  BSYNC.RECONVERGENT B0 ;  /* 0x0000000000007941 */ /* 0x000fea0003800200 */
.L_x_3:
[----:B------:R-:W-:Y:S01]  /*03c0*/  UISETP.NE.AND UP0, UPT, UR4, 0x80, UPT ;  /* 0x000000800400788c */ /* 0x000fe2000bf05270 */
[----:B------:R-:W-:Y:S01]  /*03d0*/  BSSY.RECONVERGENT B0, `(.L_x_5) ;  /* 0x000000d000007945 */ /* 0x000fe20003800200 */
[----:B------:R-:W-:-:S03]  /*03e0*/  ISETP.GE.U32.AND P0, PT, R7, UR10, PT ;  /* 0x0000000a07007c0c */ /* 0x000fc6000bf06070 */
[----:B------:R-:W-:Y:S10]  /*03f0*/  @P1 BRA `(.L_x_6) ;  /* 0x0000000000281947 */ /* 0x000ff40003800000 */
[----:B------:R-:W2:Y:S02]  /*0400*/  LDG.E.U8 R7, desc[UR8][R2.64+0x1] ;  /* 0x0000010802077981 */ /* 0x000ea4000c1e1100 */
[----:B--2---:R-:W-:-:S04]  /*0410*/  ISETP.GT.AND P1, PT, R7, UR11, PT ;  /* 0x0000000b07007c0c */ /* 0x004fc8000bf24270 */
[----:B----4-:R-:W-:-:S13]  /*0420*/  ISETP.LT.OR P1, PT, R7, R4, P1 ;  /* 0x000000040700720c */ /* 0x010fda0000f21670 */
[----:B------:R-:W-:Y:S05]  /*0430*/  @P1 BRA `(.L_x_6) ;  /* 0x0000000000181947 */ /* 0x000fea0003800000 */
[----:B------:R-:W1:Y:S01]  /*0440*/  S2UR UR7, SR_CgaCtaId ;  /* 0x00000000000779c3 */ /* 0x000e620000008800 */
[----:B------:R-:W-:Y:S01]  /*0450*/  UMOV UR6, 0x400 ;  /* 0x0000040000067882 */ /* 0x000fe20000000000 */
[----:B0-----:R-:W-:Y:S01]  /*0460*/  IMAD.IADD R6, R7, 0x1, -R4 ;  /* 0x0000000107067824 */ /* 0x001fe200078e0a04 */
[----:B-1----:R-:W-:-:S06]  /*0470*/  ULEA UR6, UR7, UR6, 0x18 ;  /* 0x0000000607067291 */ /* 0x002fcc000f8ec0ff */
[----:B------:R-:W-:-:S05]  /*0480*/  LEA R6, R6, UR6, 0x2 ;  /* 0x0000000606067c11 */ /* 0x000fca000f8e10ff */
[----:B------:R1:W-:Y:S02]  /*0490*/  ATOMS.POPC.INC.32 RZ, [R6+URZ] ;  /* 0x0000000006ff7f8c */ /* 0x0003e4000d8000ff */
.L_x_6:
[----:B------:R-:W-:Y:S05]  /*04a0*/  BSYNC.RECONVERGENT B0 ;  /* 0x0000000000007941 */ /* 0x000fea0003800200 */
.L_x_5:
[----:B------:R-:W-:Y:S04]  /*04b0*/  BSSY.RECONVERGENT B0, `(.L_x_7) ;  /* 0x000000c000007945 */ /* 0x000fe80003800200 */
[----:B------:R-:W-:Y:S05]  /*04c0*/  @P2 BRA `(.L_x_8) ;  /* 0x0000000000282947 */ /* 0x000fea0003800000 */
[----:B------:R-:W2:Y:S02]  /*04d0*/  LDG.E.U8 R7, desc[UR8][R2.64+0x2] ;  /* 0x0000020802077981 */ /* 0x000ea4000c1e1100 */
[----:B--2---:R-:W-:-:S04]  /*04e0*/  ISETP.GT.AND P1, PT, R7, UR11, PT ;  /* 0x0000000b07007c0c */ /* 0x004fc8000bf24270 */
[----:B----4-:R-:W-:-:S13]  /*04f0*/  ISETP.LT.OR P1, PT, R7, R4, P1 ;  /* 0x000000040700720c */ /* 0x010fda0000f21670 */
[----:B------:R-:W-:Y:S05]  /*0500*/  @P1 BRA `(.L_x_8) ;  /* 0x0000000000181947 */ /* 0x000fea0003800000 */
[----:B------:R-:W2:Y:S01]  /*0510*/  S2UR UR7, SR_CgaCtaId ;  /* 0x00000000000779c3 */ /* 0x000ea20000008800 */
[----:B------:R-:W-:Y:S01]  /*0520*/  UMOV UR6, 0x400 ;  /* 0x0000040000067882 */ /* 0x000fe20000000000 */
[----:B01----:R-:W-:Y:S01]  /*0530*/  IMAD.IADD R6, R7, 0x1, -R4 ;  /* 0x0000000107067824 */ /* 0x003fe200078e0a04 */
[----:B--2---:R-:W-:-:S06]  /*0540*/  ULEA UR6, UR7, UR6, 0x18 ;  /* 0x0000000607067291 */ /* 0x004fcc000f8ec0ff */
[----:B------:R-:W-:-:S05]  /*0550*/  LEA R6, R6, UR6, 0x2 ;  /* 0x0000000606067c11 */ /* 0x000fca000f8e10ff */
[----:B------:R2:W-:Y:S02]  /*0560*/  ATOMS.POPC.INC.32 RZ, [R6+URZ] ;  /* 0x0000000006ff7f8c */ /* 0x0005e4000d8000ff */
.L_x_8:
[----:B------:R-:W-:Y:S05]  /*0570*/  BSYNC.RECONVERGENT B0 ;  /* 0x0000000000007941 */ /* 0x000fea0003800200 */
.L_x_7:
[----:B------:R-:W-:Y:S04]  /*0580*/  BSSY.RECONVERGENT B0, `(.L_x_9) ;  /* 0x000000c000007945 */ /* 0x000fe80003800200 */
[----:B------:R-:W-:Y:S05]  /*0590*/  @P3 BRA `(.L_x_10) ;  /* 0x0000000000283947 */ /* 0x000fea0003800000 */
[----:B------:R-:W3:Y:S02]  /*05a0*/  LDG.E.U8 R7, desc[UR8][R2.64+0x3] ;  /* 0x0000030802077981 */ /* 0x000ee4000c1e1100 */
[----:B---3--:R-:W-:-:S04]  /*05b0*/  ISETP.GT.AND P1, PT, R7, UR11, PT ;  /* 0x0000000b07007c0c */ /* 0x008fc8000bf24270 */
[----:B----4-:R-:W-:-:S13]  /*05c0*/  ISETP.LT.OR P1, PT, R7, R4, P1 ;  /* 0x000000040700720c */ /* 0x010fda0000f21670 */
[----:B------:R-:W-:Y:S05]  /*05d0*/  @P1 BRA `(.L_x_10) ;  /* 0x0000000000181947 */ /* 0x000fea0003800000 */
[----:B------:R-:W3:Y:S01]  /*05e0*/  S2UR UR7, SR_CgaCtaId ;  /* 0x00000000000779c3 */ /* 0x000ee20000008800 */
[----:B------:R-:W-:Y:S01]  /*05f0*/  UMOV UR6, 0x400 ;  /* 0x0000040000067882 */ /* 0x000fe20000000000 */
[----:B012---:R-:W-:Y:S01]  /*0600*/  IMAD.IADD R6, R7, 0x1, -R4 ;  /* 0x0000000107067824 */ /* 0x007fe200078e0a04 */
[----:B---3--:R-:W-:-:S06]  /*0610*/  ULEA UR6, UR7, UR6, 0x18 ;  /* 0x0000000607067291 */ /* 0x008fcc000f8ec0ff */
[----:B------:R-:W-:-:S05]  /*0620*/  LEA R6, R6, UR6, 0x2 ;  /* 0x0000000606067c11 */ /* 0x000fca000f8e10ff */
[----:B------:R3:W-:Y:S02]  /*0630*/  ATOMS.POPC.INC.32 RZ, [R6+URZ] ;  /* 0x0000000006ff7f8c */ /* 0x0007e4000d8000ff */
.L_x_10:
[----:B------:R-:W-:Y:S05]  /*0640*/  BSYNC.RECONVERGENT B0 ;  /* 0x0000000000007941 */ /* 0x000fea0003800200 */
.L_x_9:
[----:B------:R-:W-:Y:S04]  /*0650*/  BSSY.RECONVERGENT B0, `(.L_x_11) ;  /* 0x000000c000007945 */ /* 0x000fe80003800200 */
[----:B------:R-:W-:Y:S05]  /*0660*/  @P4 BRA `(.L_x_12) ;  /* 0x0000000000284947 */ /* 0x000fea0003800000 */
[----:B------:R-:W5:Y:S02]  /*0670*/  LDG.E.U8 R7, desc[UR8][R2.64+0x4] ;  /* 0x0000040802077981 */ /* 0x000f64000c1e1100 */
[----:B-----5:R-:W-:-:S04]  /*0680*/  ISETP.GT.AND P1, PT, R7, UR11, PT ;  /* 0x0000000b07007c0c */ /* 0x020fc8000bf24270 */
[----:B----4-:R-:W-:-:S13]  /*0690*/  ISETP.LT.OR P1, PT, R7, R4, P1 ;  /* 0x000000040700720c */ /* 0x010fda0000f21670 */
[----:B------:R-:W-:Y:S05]  /*06a0*/  @P1 BRA `(.L_x_12) ;  /* 0x0000000000181947 */ /* 0x000fea0003800000 */
[----:B------:R-:W4:Y:S01]  /*06b0*/  S2UR UR7, SR_CgaCtaId ;  /* 0x00000000000779c3 */ /* 0x000f220000008800 */
[----:B------:R-:W-:Y:S01]  /*06c0*/  UMOV UR6, 0x400 ;  /* 0x0000040000067882 */ /* 0x000fe20000000000 */
[----:B0123--:R-:W-:Y:S01]  /*06d0*/  IMAD.IADD R6, R7, 0x1, -R4 ;  /* 0x0000000107067824 */ /* 0x00ffe200078e0a04 */
[----:B----4-:R-:W-:-:S06]  /*06e0*/  ULEA UR6, UR7, UR6, 0x18 ;  /* 0x0000000607067291 */ /* 0x010fcc000f8ec0ff */
[----:B------:R-:W-:-:S05]  /*06f0*/  LEA R6, R6, UR6, 0x2 ;  /* 0x0000000606067c11 */ /* 0x000fca000f8e10ff */
[----:B------:R0:W-:Y:S02]  /*0700*/  ATOMS.POPC.INC.32 RZ, [R6+URZ] ;  /* 0x0000000006ff7f8c */ /* 0x0001e4000d8000ff */
.L_x_12:
[----:B------:R-:W-:Y:S05]  /*0710*/  BSYNC.RECONVERGENT B0 ;  /* 0x0000000000007941 */ /* 0x000fea0003800200 */
.L_x_11:
        /* <DEDUP_REMOVED lines=12> */
.L_x_14:
[----:B------:R-:W-:Y:S05]  /*07e0*/  BSYNC.RECONVERGENT B0 ;  /* 0x0000000000007941 */ /* 0x000fea0003800200 */
.L_x_13:
        /* <DEDUP_REMOVED lines=12> */
.L_x_16:
[----:B------:R-:W-:Y:S05]  /*08b0*/  BSYNC.RECONVERGENT B0 ;  /* 0x0000000000007941 */ /* 0x000fea0003800200 */
.L_x_15:
        /* <DEDUP_REMOVED lines=8> */
[----:B------:R-:W-:Y:S01]  /*0940*/  IMAD.IADD R2, R3, 0x1, -R4 ;  /* 0x0000000103027824 */ /* 0x000fe200078e0a04 */
[----:B----4-:R-:W-:-:S06]  /*0950*/  ULEA UR6, UR7, UR6, 0x18 ;  /* 0x0000000607067291 */ /* 0x010fcc000f8ec0ff */
[----:B------:R-:W-:-:S05]  /*0960*/  LEA R2, R2, UR6, 0x2 ;  /* 0x0000000602027c11 */ /* 0x000fca000f8e10ff */
[----:B------:R4:W-:Y:S02]  /*0970*/  ATOMS.POPC.INC.32 RZ, [R2+URZ] ;  /* 0x0000000002ff7f8c */ /* 0x0009e4000d8000ff */
.L_x_18:
[----:B------:R-:W-:Y:S05]  /*0980*/  BSYNC.RECONVERGENT B0 ;  /* 0x0000000000007941 */ /* 0x000fea0003800200 */
.L_x_17:
[----:B------:R-:W-:Y:S05]  /*0990*/  BRA.U UP0, `(.L_x_19) ;  /* 0xfffffff9000c7547 */ /* 0x000fea000b83ffff */
[----:B------:R-:W-:Y:S01]  /*09a0*/  BAR.SYNC.DEFER_BLOCKING 0x0 ;  /* 0x0000000000007b1d */ /* 0x000fe20000010000 */
[----:B------:R-:W-:-:S13]  /*09b0*/  ISETP.GT.AND P0, PT, R0, UR5, PT ;  /* 0x0000000500007c0c */ /* 0x000fda000bf04270 */
[----:B------:R-:W-:Y:S05]  /*09c0*/  @P0 EXIT ;  /* 0x000000000000094d */ /* 0x000fea0003800000 */
[----:B------:R-:W5:Y:S01]  /*09d0*/  S2UR UR6, SR_CgaCtaId ;  /* 0x00000000000679c3 */ /* 0x000f620000008800 */
[----:B------:R-:W-:-:S07]  /*09e0*/  UMOV UR4, 0x400 ;  /* 0x0000040000047882 */ /* 0x000fce0000000000 */
[----:B0123--:R-:W0:Y:S01]  /*09f0*/  LDC.64 R6, c[0x0][0x388] ;  /* 0x0000e200ff067b82 */ /* 0x00fe220000000a00 */
[----:B-----5:R-:W-:-:S12]  /*0a00*/  ULEA UR4, UR6, UR4, 0x18 ;  /* 0x0000000406047291 */ /* 0x020fd8000f8ec0ff */
.L_x_20:
[C---:B----4-:R-:W-:Y:S01]  /*0a10*/  LEA R4, R0.reuse, UR4, 0x2 ;  /* 0x0000000400047c11 */ /* 0x050fe2000f8e10ff */
[----:B01----:R-:W-:-:S04]  /*0a20*/  IMAD.WIDE R2, R0, 0x4, R6 ;  /* 0x0000000400027825 */ /* 0x003fc800078e0206 */
[----:B------:R-:W0:Y:S01]  /*0a30*/  LDS R9, [R4] ;  /* 0x0000000004097984 */ /* 0x000e220000000800 */
[----:B------:R-:W-:-:S05]  /*0a40*/  IMAD.IADD R0, R5, 0x1, R0 ;  /* 0x0000000105007824 */ /* 0x000fca00078e0200 */
[----:B------:R-:W-:Y:S01]  /*0a50*/  ISETP.GT.AND P0, PT, R0, UR5, PT ;  /* 0x0000000500007c0c */ /* 0x000fe2000bf04270 */
[----:B0-----:R1:W-:-:S12]  /*0a60*/  REDG.E.ADD.STRONG.GPU desc[UR8][R2.64], R9 ;  /* 0x000000090200798e */ /* 0x0013d8000c12e108 */
[----:B------:R-:W-:Y:S05]  /*0a70*/  @!P0 BRA `(.L_x_20) ;  /* 0xfffffffc00e48947 */ /* 0x000fea000383ffff */
[----:B------:R-:W-:Y:S05]  /*0a80*/  EXIT ;  /* 0x000000000000794d */ /* 0x000fea0003800000 */
.L_x_21:
[----:B------:R-:W-:-:S00]  /*0a90*/  BRA `(.L_x_21) ;  /* 0xfffffffc00fc7947 */ /* 0x000fc0000383ffff */
[----:B------:R-:W-:-:S00]  /*0aa0*/  NOP ;  /* 0x0000000000007918 */ /* 0x000fc00000000000 */
        /* <DEDUP_REMOVED lines=13> */
.L_x_22:


//--------------------- .nv.shared._Z16histogram_kernelPKcPjjii --------------------------
	.section	.nv.shared._Z16histogram_kernelPKcPjjii,"aw",@nobits
	.sectionflags	@""
	.align	16
	.zero		1024


//--------------------- .nv.shared.reserved.0     --------------------------
	.section	.nv.shared.reserved.0,"aw",@nobits
	.weak		__nv_reservedSMEM_offset_0_alias
	.size		__nv_reservedSMEM_offset_0_alias, 0, 64
	.other		__nv_reservedSMEM_offset_0_alias,@"STO_CUDA_RESERVED_SHARED STV_DEFAULT"
__nv_reservedSMEM_offset_0_alias:
	.zero		0
	.zero		64


//--------------------- .nv.constant0._Z16histogram_kernelPKcPjjii --------------------------
	.section	.nv.constant0._Z16histogram_kernelPKcPjjii,"a",@progbits
	.sectionflags	@""
	.align	4
.nv.constant0._Z16histogram_kernelPKcPjjii:
	.zero		924


//--------------------- SYMBOLS --------------------------

	.type		.nv.reservedSmem.offset0,@object
	.size		.nv.reservedSmem.offset0,0x4
	.type		.nv.reservedSmem.cap,@object
	.size		.nv.reservedSmem.cap,0x4
